//
// Generated by NVIDIA NVVM Compiler
//
// Compiler Build ID: CL-36424714
// Cuda compilation tools, release 13.0, V13.0.88
// Based on NVVM 20.0.0
//

.version 9.0
.target sm_100
.address_size 64

	// .globl	_Z10moveVertexPff

.visible .entry _Z10moveVertexPff(
	.param .u64 .ptr .align 1 _Z10moveVertexPff_param_0,
	.param .f32 _Z10moveVertexPff_param_1
)
{
	.reg .pred 	%p<4>;
	.reg .b32 	%r<6>;
	.reg .b32 	%f<22>;
	.reg .b64 	%rd<9>;

	ld.param.u64 	%rd4, [_Z10moveVertexPff_param_0];
	ld.param.f32 	%f5, [_Z10moveVertexPff_param_1];
	cvta.to.global.u64 	%rd1, %rd4;
	mov.u32 	%r3, %ctaid.x;
	mul.lo.s32 	%r1, %r3, 3;
	add.s32 	%r4, %r1, 1;
	mul.wide.u32 	%rd5, %r4, 4;
	add.s64 	%rd2, %rd1, %rd5;
	ld.global.f32 	%f1, [%rd2];
	add.s32 	%r5, %r1, 2;
	mul.wide.u32 	%rd6, %r5, 4;
	add.s64 	%rd3, %rd1, %rd6;
	ld.global.f32 	%f2, [%rd3];
	mov.f32 	%f6, 0f3D809D4A;
	mul.rn.f32 	%f7, %f6, %f6;
	add.f32 	%f8, %f7, 0f00000000;
	fma.rn.f32 	%f9, %f7, 0f37CBAC00, 0fBAB607ED;
	fma.rn.f32 	%f10, %f9, %f7, 0f3D2AAABB;
	fma.rn.f32 	%f11, %f10, %f7, 0fBEFFFFFF;
	fma.rn.f32 	%f3, %f11, %f8, 0f3F800000;
	fma.rn.f32 	%f12, %f7, 0f3D809D4A, 0f00000000;
	fma.rn.f32 	%f13, %f7, 0fB94D4153, 0f3C0885E4;
	fma.rn.f32 	%f14, %f13, %f7, 0fBE2AAAA8;
	fma.rn.f32 	%f4, %f14, %f12, 0f3D809D4A;
	mov.u32 	%r2, %tid.x;
	setp.eq.s32 	%p1, %r2, 2;
	@%p1 bra 	$L__BB0_5;
	setp.eq.s32 	%p2, %r2, 1;
	@%p2 bra 	$L__BB0_4;
	setp.ne.s32 	%p3, %r2, 0;
	@%p3 bra 	$L__BB0_6;
	mul.wide.u32 	%rd7, %r1, 4;
	add.s64 	%rd8, %rd1, %rd7;
	ld.global.f32 	%f20, [%rd8];
	add.f32 	%f21, %f5, %f20;
	st.global.f32 	[%rd8], %f21;
	bra.uni 	$L__BB0_6;
$L__BB0_4:
	mul.f32 	%f18, %f4, %f2;
	fma.rn.f32 	%f19, %f3, %f1, %f18;
	st.global.f32 	[%rd2], %f19;
	bra.uni 	$L__BB0_6;
$L__BB0_5:
	mul.f32 	%f15, %f3, %f2;
	mul.f32 	%f16, %f4, %f1;
	sub.f32 	%f17, %f15, %f16;
	st.global.f32 	[%rd3], %f17;
$L__BB0_6:
	ret;

}


// ===== COMPILED SASS (sm_100) =====

	.target	sm_100

	.elftype	@"ET_EXEC"


//--------------------- .note.nv.tkinfo           --------------------------
	.section	.note.nv.tkinfo,"",@"SHT_NOTE"
	.sectionflags	@"SHF_NOTE_NV_TKINFO"
	.tkinfo
        /*0018*/ 	.word	0x00000002
        /*0030*/ 	.string	""
        /*0030*/ 	.string	"ptxas"
        /*0030*/ 	.string	"Cuda compilation tools, release 13.0, V13.0.88"
        /*0030*/ 	.string	"Build cuda_13.0.r13.0/compiler.36424714_0"
        /*0030*/ 	.string	"-arch sm_100 -m 64 "



//--------------------- .note.nv.cuinfo           --------------------------
	.section	.note.nv.cuinfo,"",@"SHT_NOTE"
	.sectionflags	@"SHF_NOTE_NV_CUINFO"
        /*0018*/ 	.short	0x0002
        /*001a*/ 	.short	0x0064
        /*001c*/ 	.short	0x0082
	.zero		2


//--------------------- .nv.info                  --------------------------
	.section	.nv.info,"",@"SHT_CUDA_INFO"
	.align	4


	//----- nvinfo : EIATTR_REGCOUNT
	.align		4
        /*0000*/ 	.byte	0x04, 0x2f
        /*0002*/ 	.short	(.L_1 - .L_0)
	.align		4
.L_0:
        /*0004*/ 	.word	index@(_Z10moveVertexPff)
        /*0008*/ 	.word	0x00000012


	//----- nvinfo : EIATTR_FRAME_SIZE
	.align		4
.L_1:
        /*000c*/ 	.byte	0x04, 0x11
        /*000e*/ 	.short	(.L_3 - .L_2)
	.align		4
.L_2:
        /*0010*/ 	.word	index@(_Z10moveVertexPff)
        /*0014*/ 	.word	0x00000000


	//----- nvinfo : EIATTR_MIN_STACK_SIZE
	.align		4
.L_3:
        /*0018*/ 	.byte	0x04, 0x12
        /*001a*/ 	.short	(.L_5 - .L_4)
	.align		4
.L_4:
        /*001c*/ 	.word	index@(_Z10moveVertexPff)
        /*0020*/ 	.word	0x00000000
.L_5:


//--------------------- .nv.compat                --------------------------
	.section	.nv.compat,"",@"SHT_CUDA_COMPAT_INFO"
	.align	4
        /*0000*/ 	.byte	0x02, 0x09, 0x00, 0x00, 0x02, 0x02, 0x01, 0x00, 0x02, 0x05, 0x05, 0x00, 0x03, 0x07, 0x01, 0x01
        /*0010*/ 	.byte	0x02, 0x03, 0x00, 0x00, 0x02, 0x06, 0x01, 0x00, 0x04, 0x0b, 0x08, 0x00, 0x09, 0x00, 0x00, 0x00
        /*0020*/ 	.byte	0x00, 0x00, 0x00, 0x00


//--------------------- .nv.info._Z10moveVertexPff --------------------------
	.section	.nv.info._Z10moveVertexPff,"",@"SHT_CUDA_INFO"
	.sectionflags	@""
	.align	4


	//----- nvinfo : EIATTR_CUDA_API_VERSION
	.align		4
        /*0000*/ 	.byte	0x04, 0x37
        /*0002*/ 	.short	(.L_7 - .L_6)
.L_6:
        /*0004*/ 	.word	0x00000082


	//----- nvinfo : EIATTR_KPARAM_INFO
	.align		4
.L_7:
        /*0008*/ 	.byte	0x04, 0x17
        /*000a*/ 	.short	(.L_9 - .L_8)
.L_8:
        /*000c*/ 	.word	0x00000000
        /*0010*/ 	.short	0x0001
        /*0012*/ 	.short	0x0008
        /*0014*/ 	.byte	0x00, 0xf0, 0x11, 0x00


	//----- nvinfo : EIATTR_KPARAM_INFO
	.align		4
.L_9:
        /*0018*/ 	.byte	0x04, 0x17
        /*001a*/ 	.short	(.L_11 - .L_10)
.L_10:
        /*001c*/ 	.word	0x00000000
        /*0020*/ 	.short	0x0000
        /*0022*/ 	.short	0x0000
        /*0024*/ 	.byte	0x00, 0xf5, 0x21, 0x00


	//----- nvinfo : EIATTR_SPARSE_MMA_MASK
	.align		4
.L_11:
        /*0028*/ 	.byte	0x03, 0x50
        /*002a*/ 	.short	0x0000


	//----- nvinfo : EIATTR_MAXREG_COUNT
	.align		4
        /*002c*/ 	.byte	0x03, 0x1b
        /*002e*/ 	.short	0x00ff


	//----- nvinfo : EIATTR_MERCURY_ISA_VERSION
	.align		4
        /*0030*/ 	.byte	0x03, 0x5f
        /*0032*/ 	.short	0x0101


	//----- nvinfo : EIATTR_VRC_CTA_INIT_COUNT
	.align		4
        /*0034*/ 	.byte	0x02, 0x4a
	.zero		1
	.zero		1


	//----- nvinfo : EIATTR_EXIT_INSTR_OFFSETS
	.align		4
        /*0038*/ 	.byte	0x04, 0x1c
        /*003a*/ 	.short	(.L_13 - .L_12)


	//   ....[0]....
.L_12:
        /*003c*/ 	.word	0x000001c0


	//   ....[1]....
        /*0040*/ 	.word	0x00000220


	//   ....[2]....
        /*0044*/ 	.word	0x00000260


	//   ....[3]....
        /*0048*/ 	.word	0x000002a0


	//----- nvinfo : EIATTR_CRS_STACK_SIZE
	.align		4
.L_13:
        /*004c*/ 	.byte	0x04, 0x1e
        /*004e*/ 	.short	(.L_15 - .L_14)
.L_14:
        /*0050*/ 	.word	0x00000000


	//----- nvinfo : EIATTR_CBANK_PARAM_SIZE
	.align		4
.L_15:
        /*0054*/ 	.byte	0x03, 0x19
        /*0056*/ 	.short	0x000c


	//----- nvinfo : EIATTR_PARAM_CBANK
	.align		4
        /*0058*/ 	.byte	0x04, 0x0a
        /*005a*/ 	.short	(.L_17 - .L_16)
	.align		4
.L_16:
        /*005c*/ 	.word	index@(.nv.constant0._Z10moveVertexPff)
        /*0060*/ 	.short	0x0380
        /*0062*/ 	.short	0x000c


	//----- nvinfo : EIATTR_SW_WAR
	.align		4
.L_17:
        /*0064*/ 	.byte	0x04, 0x36
        /*0066*/ 	.short	(.L_19 - .L_18)
.L_18:
        /*0068*/ 	.word	0x00000008
.L_19:


//--------------------- .nv.callgraph             --------------------------
	.section	.nv.callgraph,"",@"SHT_CUDA_CALLGRAPH"
	.align	4
	.sectionentsize	8
	.align		4
        /*0000*/ 	.word	0x00000000
	.align		4
        /*0004*/ 	.word	0xffffffff
	.align		4
        /*0008*/ 	.word	0x00000000
	.align		4
        /*000c*/ 	.word	0xfffffffe
	.align		4
        /*0010*/ 	.word	0x00000000
	.align		4
        /*0014*/ 	.word	0xfffffffd
	.align		4
        /*0018*/ 	.word	0x00000000
	.align		4
        /*001c*/ 	.word	0xfffffffc


//--------------------- .text._Z10moveVertexPff   --------------------------
	.section	.text._Z10moveVertexPff,"ax",@progbits
	.align	128
        .global         _Z10moveVertexPff
        .type           _Z10moveVertexPff,@function
        .size           _Z10moveVertexPff,(.L_x_3 - _Z10moveVertexPff)
        .other          _Z10moveVertexPff,@"STO_CUDA_ENTRY STV_DEFAULT"
_Z10moveVertexPff:
.text._Z10moveVertexPff:
[----:B------:R-:W-:Y:S01]  /*0000*/  LDC R1, c[0x0][0x37c] ;  /* 0x0000df00ff017b82 */ /* 0x000fe20000000800 */
[----:B------:R-:W0:Y:S07]  /*0010*/  S2R R9, SR_CTAID.X ;  /* 0x0000000000097919 */ /* 0x000e2e0000002500 */
[----:B------:R-:W1:Y:S01]  /*0020*/  LDC.64 R2, c[0x0][0x380] ;  /* 0x0000e000ff027b82 */ /* 0x000e620000000a00 */
[----:B------:R-:W2:Y:S01]  /*0030*/  LDCU.64 UR4, c[0x0][0x358] ;  /* 0x00006b00ff0477ac */ /* 0x000ea20008000a00 */
[----:B0-----:R-:W-:-:S04]  /*0040*/  LEA R9, R9, R9, 0x1 ;  /* 0x0000000909097211 */ /* 0x001fc800078e08ff */
[C---:B------:R-:W-:Y:S02]  /*0050*/  IADD3 R5, PT, PT, R9.reuse, 0x1, RZ ;  /* 0x0000000109057810 */ /* 0x040fe40007ffe0ff */
[----:B------:R-:W-:-:S03]  /*0060*/  IADD3 R7, PT, PT, R9, 0x2, RZ ;  /* 0x0000000209077810 */ /* 0x000fc60007ffe0ff */
[----:B-1----:R-:W-:-:S04]  /*0070*/  IMAD.WIDE.U32 R4, R5, 0x4, R2 ;  /* 0x0000000405047825 */ /* 0x002fc800078e0002 */
[----:B------:R-:W-:Y:S01]  /*0080*/  IMAD.WIDE.U32 R6, R7, 0x4, R2 ;  /* 0x0000000407067825 */ /* 0x000fe200078e0002 */
[----:B--2---:R0:W5:Y:S04]  /*0090*/  LDG.E R0, desc[UR4][R4.64] ;  /* 0x0000000404007981 */ /* 0x004168000c1e1900 */
[----:B------:R0:W5:Y:S01]  /*00a0*/  LDG.E R8, desc[UR4][R6.64] ;  /* 0x0000000406087981 */ /* 0x000162000c1e1900 */
[----:B------:R-:W-:Y:S01]  /*00b0*/  HFMA2 R15, -RZ, RZ, 0.93798828125, 0.91650390625 ;  /* 0x3b813b55ff0f7431 */ /* 0x000fe200000001ff */
[----:B------:R-:W-:Y:S01]  /*00c0*/  MOV R10, 0x37cbac00 ;  /* 0x37cbac00000a7802 */ /* 0x000fe20000000f00 */
[----:B------:R-:W-:Y:S01]  /*00d0*/  HFMA2 R12, -RZ, RZ, 0.66259765625, 2.662109375 ;  /* 0x394d4153ff0c7431 */ /* 0x000fe200000001ff */
[----:B------:R-:W1:Y:S03]  /*00e0*/  S2R R14, SR_TID.X ;  /* 0x00000000000e7919 */ /* 0x000e660000002100 */
[C---:B------:R-:W-:Y:S01]  /*00f0*/  FFMA R10, R15.reuse, R10, -0.0013887860113754868507 ;  /* 0xbab607ed0f0a7423 */ /* 0x040fe2000000000a */
[C---:B------:R-:W-:Y:S01]  /*0100*/  FFMA R11, R15.reuse, 0.062800005078315734863, RZ ;  /* 0x3d809d4a0f0b7823 */ /* 0x040fe200000000ff */
[----:B------:R-:W-:-:S02]  /*0110*/  FFMA R12, R15, -R12, 0.0083327032625675201416 ;  /* 0x3c0885e40f0c7423 */ /* 0x000fc4000000080c */
[-C--:B------:R-:W-:Y:S02]  /*0120*/  FFMA R10, R10, R15.reuse, 0.041666727513074874878 ;  /* 0x3d2aaabb0a0a7423 */ /* 0x080fe4000000000f */
[-C--:B------:R-:W-:Y:S02]  /*0130*/  FFMA R12, R12, R15.reuse, -0.16666662693023681641 ;  /* 0xbe2aaaa80c0c7423 */ /* 0x080fe4000000000f */
[-C--:B------:R-:W-:Y:S02]  /*0140*/  FFMA R10, R10, R15.reuse, -0.4999999701976776123 ;  /* 0xbeffffff0a0a7423 */ /* 0x080fe4000000000f */
[----:B------:R-:W-:Y:S02]  /*0150*/  FFMA R13, R11, R12, 0.062800005078315734863 ;  /* 0x3d809d4a0b0d7423 */ /* 0x000fe4000000000c */
[----:B------:R-:W-:Y:S01]  /*0160*/  FFMA R11, R10, R15, 1 ;  /* 0x3f8000000a0b7423 */ /* 0x000fe2000000000f */
[----:B-1----:R-:W-:-:S13]  /*0170*/  ISETP.NE.AND P0, PT, R14, 0x2, PT ;  /* 0x000000020e00780c */ /* 0x002fda0003f05270 */
[----:B0-----:R-:W-:Y:S05]  /*0180*/  @!P0 BRA `(.L_x_0) ;  /* 0x0000000000388947 */ /* 0x001fea0003800000 */
[----:B------:R-:W-:-:S13]  /*0190*/  ISETP.NE.AND P0, PT, R14, 0x1, PT ;  /* 0x000000010e00780c */ /* 0x000fda0003f05270 */
[----:B------:R-:W-:Y:S05]  /*01a0*/  @!P0 BRA `(.L_x_1) ;  /* 0x0000000000208947 */ /* 0x000fea0003800000 */
[----:B------:R-:W-:-:S13]  /*01b0*/  ISETP.NE.AND P0, PT, R14, RZ, PT ;  /* 0x000000ff0e00720c */ /* 0x000fda0003f05270 */
[----:B------:R-:W-:Y:S05]  /*01c0*/  @P0 EXIT ;  /* 0x000000000000094d */ /* 0x000fea0003800000 */
[----:B------:R-:W-:Y:S01]  /*01d0*/  IMAD.WIDE.U32 R2, R9, 0x4, R2 ;  /* 0x0000000409027825 */ /* 0x000fe200078e0002 */
[----:B------:R-:W0:Y:S04]  /*01e0*/  LDCU UR6, c[0x0][0x388] ;  /* 0x00007100ff0677ac */ /* 0x000e280008000800 */
[----:B-----5:R-:W0:Y:S02]  /*01f0*/  LDG.E R0, desc[UR4][R2.64] ;  /* 0x0000000402007981 */ /* 0x020e24000c1e1900 */
[----:B0-----:R-:W-:-:S05]  /*0200*/  FADD R5, R0, UR6 ;  /* 0x0000000600057e21 */ /* 0x001fca0008000000 */
[----:B------:R-:W-:Y:S01]  /*0210*/  STG.E desc[UR4][R2.64], R5 ;  /* 0x0000000502007986 */ /* 0x000fe2000c101904 */
[----:B------:R-:W-:Y:S05]  /*0220*/  EXIT ;  /* 0x000000000000794d */ /* 0x000fea0003800000 */
.L_x_1:
[----:B-----5:R-:W-:-:S04]  /*0230*/  FMUL R13, R8, R13 ;  /* 0x0000000d080d7220 */ /* 0x020fc80000400000 */
[----:B------:R-:W-:-:S05]  /*0240*/  FFMA R13, R0, R11, R13 ;  /* 0x0000000b000d7223 */ /* 0x000fca000000000d */
[----:B------:R-:W-:Y:S01]  /*0250*/  STG.E desc[UR4][R4.64], R13 ;  /* 0x0000000d04007986 */ /* 0x000fe2000c101904 */
[----:B------:R-:W-:Y:S05]  /*0260*/  EXIT ;  /* 0x000000000000794d */ /* 0x000fea0003800000 */
.L_x_0:
[----:B-----5:R-:W-:-:S04]  /*0270*/  FMUL R13, R0, R13 ;  /* 0x0000000d000d7220 */ /* 0x020fc80000400000 */
[----:B------:R-:W-:-:S05]  /*0280*/  FFMA R13, R8, R11, -R13 ;  /* 0x0000000b080d7223 */ /* 0x000fca000000080d */
[----:B------:R-:W-:Y:S01]  /*0290*/  STG.E desc[UR4][R6.64], R13 ;  /* 0x0000000d06007986 */ /* 0x000fe2000c101904 */
[----:B------:R-:W-:Y:S05]  /*02a0*/  EXIT ;  /* 0x000000000000794d */ /* 0x000fea0003800000 */
.L_x_2:
[----:B------:R-:W-:-:S00]  /*02b0*/  BRA `(.L_x_2) ;  /* 0xfffffffc00fc7947 */ /* 0x000fc0000383ffff */
[----:B------:R-:W-:-:S00]  /*02c0*/  NOP ;  /* 0x0000000000007918 */ /* 0x000fc00000000000 */
        /* <DEDUP_REMOVED lines=11> */
.L_x_3:


//--------------------- .nv.shared.reserved.0     --------------------------
	.section	.nv.shared.reserved.0,"aw",@nobits
	.weak		__nv_reservedSMEM_offset_0_alias
	.size		__nv_reservedSMEM_offset_0_alias, 0, 64
	.other		__nv_reservedSMEM_offset_0_alias,@"STO_CUDA_RESERVED_SHARED STV_DEFAULT"
__nv_reservedSMEM_offset_0_alias:
	.zero		0
	.zero		64


//--------------------- .nv.constant0._Z10moveVertexPff --------------------------
	.section	.nv.constant0._Z10moveVertexPff,"a",@progbits
	.sectionflags	@""
	.align	4
.nv.constant0._Z10moveVertexPff:
	.zero		908


//--------------------- SYMBOLS --------------------------

	.type		.nv.reservedSmem.offset0,@object
	.size		.nv.reservedSmem.offset0,0x4
